//
// Generated by NVIDIA NVVM Compiler
//
// Compiler Build ID: CL-36424714
// Cuda compilation tools, release 13.0, V13.0.88
// Based on NVVM 20.0.0
//

.version 9.0
.target sm_100
.address_size 64

	// .globl	_Z10prepare222lPfS_S_

.visible .entry _Z10prepare222lPfS_S_(
	.param .u64 _Z10prepare222lPfS_S__param_0,
	.param .u64 .ptr .align 1 _Z10prepare222lPfS_S__param_1,
	.param .u64 .ptr .align 1 _Z10prepare222lPfS_S__param_2,
	.param .u64 .ptr .align 1 _Z10prepare222lPfS_S__param_3
)
{
	.reg .pred 	%p<2>;
	.reg .b32 	%r<5>;
	.reg .b32 	%f<3>;
	.reg .b64 	%rd<13>;

	ld.param.u64 	%rd5, [_Z10prepare222lPfS_S__param_0];
	ld.param.u64 	%rd2, [_Z10prepare222lPfS_S__param_1];
	ld.param.u64 	%rd3, [_Z10prepare222lPfS_S__param_2];
	ld.param.u64 	%rd4, [_Z10prepare222lPfS_S__param_3];
	mov.u32 	%r1, %ctaid.x;
	mov.u32 	%r2, %tid.x;
	shl.b32 	%r3, %r1, 9;
	add.s32 	%r4, %r3, %r2;
	cvt.u64.u32 	%rd1, %r4;
	setp.le.s64 	%p1, %rd5, %rd1;
	@%p1 bra 	$L__BB0_2;
	cvta.to.global.u64 	%rd6, %rd2;
	cvta.to.global.u64 	%rd7, %rd3;
	cvta.to.global.u64 	%rd8, %rd4;
	shl.b64 	%rd9, %rd1, 2;
	add.s64 	%rd10, %rd6, %rd9;
	ld.global.f32 	%f1, [%rd10];
	add.s64 	%rd11, %rd7, %rd9;
	st.global.f32 	[%rd11], %f1;
	mul.f32 	%f2, %f1, %f1;
	add.s64 	%rd12, %rd8, %rd9;
	st.global.f32 	[%rd12], %f2;
$L__BB0_2:
	ret;

}


// ===== COMPILED SASS (sm_100) =====

	.target	sm_100

	.elftype	@"ET_EXEC"


//--------------------- .note.nv.tkinfo           --------------------------
	.section	.note.nv.tkinfo,"",@"SHT_NOTE"
	.sectionflags	@"SHF_NOTE_NV_TKINFO"
	.tkinfo
        /*0018*/ 	.word	0x00000002
        /*0030*/ 	.string	""
        /*0030*/ 	.string	"ptxas"
        /*0030*/ 	.string	"Cuda compilation tools, release 13.0, V13.0.88"
        /*0030*/ 	.string	"Build cuda_13.0.r13.0/compiler.36424714_0"
        /*0030*/ 	.string	"-arch sm_100 -m 64 "



//--------------------- .note.nv.cuinfo           --------------------------
	.section	.note.nv.cuinfo,"",@"SHT_NOTE"
	.sectionflags	@"SHF_NOTE_NV_CUINFO"
        /*0018*/ 	.short	0x0002
        /*001a*/ 	.short	0x0064
        /*001c*/ 	.short	0x0082
	.zero		2


//--------------------- .nv.info                  --------------------------
	.section	.nv.info,"",@"SHT_CUDA_INFO"
	.align	4


	//----- nvinfo : EIATTR_REGCOUNT
	.align		4
        /*0000*/ 	.byte	0x04, 0x2f
        /*0002*/ 	.short	(.L_1 - .L_0)
	.align		4
.L_0:
        /*0004*/ 	.word	index@(_Z10prepare222lPfS_S_)
        /*0008*/ 	.word	0x0000000c


	//----- nvinfo : EIATTR_FRAME_SIZE
	.align		4
.L_1:
        /*000c*/ 	.byte	0x04, 0x11
        /*000e*/ 	.short	(.L_3 - .L_2)
	.align		4
.L_2:
        /*0010*/ 	.word	index@(_Z10prepare222lPfS_S_)
        /*0014*/ 	.word	0x00000000


	//----- nvinfo : EIATTR_MIN_STACK_SIZE
	.align		4
.L_3:
        /*0018*/ 	.byte	0x04, 0x12
        /*001a*/ 	.short	(.L_5 - .L_4)
	.align		4
.L_4:
        /*001c*/ 	.word	index@(_Z10prepare222lPfS_S_)
        /*0020*/ 	.word	0x00000000
.L_5:


//--------------------- .nv.compat                --------------------------
	.section	.nv.compat,"",@"SHT_CUDA_COMPAT_INFO"
	.align	4
        /*0000*/ 	.byte	0x02, 0x09, 0x00, 0x00, 0x02, 0x02, 0x01, 0x00, 0x02, 0x05, 0x05, 0x00, 0x03, 0x07, 0x01, 0x01
        /*0010*/ 	.byte	0x02, 0x03, 0x00, 0x00, 0x02, 0x06, 0x01, 0x00, 0x04, 0x0b, 0x08, 0x00, 0x09, 0x00, 0x00, 0x00
        /*0020*/ 	.byte	0x00, 0x00, 0x00, 0x00


//--------------------- .nv.info._Z10prepare222lPfS_S_ --------------------------
	.section	.nv.info._Z10prepare222lPfS_S_,"",@"SHT_CUDA_INFO"
	.sectionflags	@""
	.align	4


	//----- nvinfo : EIATTR_CUDA_API_VERSION
	.align		4
        /*0000*/ 	.byte	0x04, 0x37
        /*0002*/ 	.short	(.L_7 - .L_6)
.L_6:
        /*0004*/ 	.word	0x00000082


	//----- nvinfo : EIATTR_KPARAM_INFO
	.align		4
.L_7:
        /*0008*/ 	.byte	0x04, 0x17
        /*000a*/ 	.short	(.L_9 - .L_8)
.L_8:
        /*000c*/ 	.word	0x00000000
        /*0010*/ 	.short	0x0003
        /*0012*/ 	.short	0x0018
        /*0014*/ 	.byte	0x00, 0xf5, 0x21, 0x00


	//----- nvinfo : EIATTR_KPARAM_INFO
	.align		4
.L_9:
        /*0018*/ 	.byte	0x04, 0x17
        /*001a*/ 	.short	(.L_11 - .L_10)
.L_10:
        /*001c*/ 	.word	0x00000000
        /*0020*/ 	.short	0x0002
        /*0022*/ 	.short	0x0010
        /*0024*/ 	.byte	0x00, 0xf5, 0x21, 0x00


	//----- nvinfo : EIATTR_KPARAM_INFO
	.align		4
.L_11:
        /*0028*/ 	.byte	0x04, 0x17
        /*002a*/ 	.short	(.L_13 - .L_12)
.L_12:
        /*002c*/ 	.word	0x00000000
        /*0030*/ 	.short	0x0001
        /*0032*/ 	.short	0x0008
        /*0034*/ 	.byte	0x00, 0xf5, 0x21, 0x00


	//----- nvinfo : EIATTR_KPARAM_INFO
	.align		4
.L_13:
        /*0038*/ 	.byte	0x04, 0x17
        /*003a*/ 	.short	(.L_15 - .L_14)
.L_14:
        /*003c*/ 	.word	0x00000000
        /*0040*/ 	.short	0x0000
        /*0042*/ 	.short	0x0000
        /*0044*/ 	.byte	0x00, 0xf0, 0x21, 0x00


	//----- nvinfo : EIATTR_SPARSE_MMA_MASK
	.align		4
.L_15:
        /*0048*/ 	.byte	0x03, 0x50
        /*004a*/ 	.short	0x0000


	//----- nvinfo : EIATTR_MAXREG_COUNT
	.align		4
        /*004c*/ 	.byte	0x03, 0x1b
        /*004e*/ 	.short	0x00ff


	//----- nvinfo : EIATTR_MERCURY_ISA_VERSION
	.align		4
        /*0050*/ 	.byte	0x03, 0x5f
        /*0052*/ 	.short	0x0101


	//----- nvinfo : EIATTR_VRC_CTA_INIT_COUNT
	.align		4
        /*0054*/ 	.byte	0x02, 0x4a
	.zero		1
	.zero		1


	//----- nvinfo : EIATTR_EXIT_INSTR_OFFSETS
	.align		4
        /*0058*/ 	.byte	0x04, 0x1c
        /*005a*/ 	.short	(.L_17 - .L_16)


	//   ....[0]....
.L_16:
        /*005c*/ 	.word	0x00000070


	//   ....[1]....
        /*0060*/ 	.word	0x00000170


	//----- nvinfo : EIATTR_CBANK_PARAM_SIZE
	.align		4
.L_17:
        /*0064*/ 	.byte	0x03, 0x19
        /*0066*/ 	.short	0x0020


	//----- nvinfo : EIATTR_PARAM_CBANK
	.align		4
        /*0068*/ 	.byte	0x04, 0x0a
        /*006a*/ 	.short	(.L_19 - .L_18)
	.align		4
.L_18:
        /*006c*/ 	.word	index@(.nv.constant0._Z10prepare222lPfS_S_)
        /*0070*/ 	.short	0x0380
        /*0072*/ 	.short	0x0020


	//----- nvinfo : EIATTR_SW_WAR
	.align		4
.L_19:
        /*0074*/ 	.byte	0x04, 0x36
        /*0076*/ 	.short	(.L_21 - .L_20)
.L_20:
        /*0078*/ 	.word	0x00000008
.L_21:


//--------------------- .nv.callgraph             --------------------------
	.section	.nv.callgraph,"",@"SHT_CUDA_CALLGRAPH"
	.align	4
	.sectionentsize	8
	.align		4
        /*0000*/ 	.word	0x00000000
	.align		4
        /*0004*/ 	.word	0xffffffff
	.align		4
        /*0008*/ 	.word	0x00000000
	.align		4
        /*000c*/ 	.word	0xfffffffe
	.align		4
        /*0010*/ 	.word	0x00000000
	.align		4
        /*0014*/ 	.word	0xfffffffd
	.align		4
        /*0018*/ 	.word	0x00000000
	.align		4
        /*001c*/ 	.word	0xfffffffc


//--------------------- .text._Z10prepare222lPfS_S_ --------------------------
	.section	.text._Z10prepare222lPfS_S_,"ax",@progbits
	.align	128
        .global         _Z10prepare222lPfS_S_
        .type           _Z10prepare222lPfS_S_,@function
        .size           _Z10prepare222lPfS_S_,(.L_x_1 - _Z10prepare222lPfS_S_)
        .other          _Z10prepare222lPfS_S_,@"STO_CUDA_ENTRY STV_DEFAULT"
_Z10prepare222lPfS_S_:
.text._Z10prepare222lPfS_S_:
[----:B------:R-:W-:Y:S01]  /*0000*/  LDC R1, c[0x0][0x37c] ;  /* 0x0000df00ff017b82 */ /* 0x000fe20000000800 */
[----:B------:R-:W0:Y:S01]  /*0010*/  S2R R0, SR_CTAID.X ;  /* 0x0000000000007919 */ /* 0x000e220000002500 */
[----:B------:R-:W1:Y:S01]  /*0020*/  LDCU.64 UR4, c[0x0][0x380] ;  /* 0x00007000ff0477ac */ /* 0x000e620008000a00 */
[----:B------:R-:W0:Y:S02]  /*0030*/  S2R R3, SR_TID.X ;  /* 0x0000000000037919 */ /* 0x000e240000002100 */
[----:B0-----:R-:W-:-:S05]  /*0040*/  IMAD R0, R0, 0x200, R3 ;  /* 0x0000020000007824 */ /* 0x001fca00078e0203 */
[----:B-1----:R-:W-:-:S04]  /*0050*/  ISETP.GE.U32.AND P0, PT, R0, UR4, PT ;  /* 0x0000000400007c0c */ /* 0x002fc8000bf06070 */
[----:B------:R-:W-:-:S13]  /*0060*/  ISETP.GE.AND.EX P0, PT, RZ, UR5, PT, P0 ;  /* 0x00000005ff007c0c */ /* 0x000fda000bf06300 */
[----:B------:R-:W-:Y:S05]  /*0070*/  @P0 EXIT ;  /* 0x000000000000094d */ /* 0x000fea0003800000 */
[----:B------:R-:W0:Y:S01]  /*0080*/  LDCU.64 UR6, c[0x0][0x388] ;  /* 0x00007100ff0677ac */ /* 0x000e220008000a00 */
[----:B------:R-:W-:Y:S01]  /*0090*/  IMAD.SHL.U32 R6, R0, 0x4, RZ ;  /* 0x0000000400067824 */ /* 0x000fe200078e00ff */
[----:B------:R-:W-:Y:S01]  /*00a0*/  SHF.R.U32.HI R0, RZ, 0x1e, R0 ;  /* 0x0000001eff007819 */ /* 0x000fe20000011600 */
[----:B------:R-:W1:Y:S01]  /*00b0*/  LDCU.64 UR4, c[0x0][0x358] ;  /* 0x00006b00ff0477ac */ /* 0x000e620008000a00 */
[----:B------:R-:W2:Y:S02]  /*00c0*/  LDCU.128 UR8, c[0x0][0x390] ;  /* 0x00007200ff0877ac */ /* 0x000ea40008000c00 */
[----:B0-----:R-:W-:-:S04]  /*00d0*/  IADD3 R2, P0, PT, R6, UR6, RZ ;  /* 0x0000000606027c10 */ /* 0x001fc8000ff1e0ff */
[----:B------:R-:W-:-:S06]  /*00e0*/  IADD3.X R3, PT, PT, R0, UR7, RZ, P0, !PT ;  /* 0x0000000700037c10 */ /* 0x000fcc00087fe4ff */
[----:B-1----:R-:W3:Y:S01]  /*00f0*/  LDG.E R3, desc[UR4][R2.64] ;  /* 0x0000000402037981 */ /* 0x002ee2000c1e1900 */
[C---:B--2---:R-:W-:Y:S02]  /*0100*/  IADD3 R4, P0, PT, R6.reuse, UR8, RZ ;  /* 0x0000000806047c10 */ /* 0x044fe4000ff1e0ff */
[----:B------:R-:W-:Y:S02]  /*0110*/  IADD3 R6, P1, PT, R6, UR10, RZ ;  /* 0x0000000a06067c10 */ /* 0x000fe4000ff3e0ff */
[C---:B------:R-:W-:Y:S02]  /*0120*/  IADD3.X R5, PT, PT, R0.reuse, UR9, RZ, P0, !PT ;  /* 0x0000000900057c10 */ /* 0x040fe400087fe4ff */
[----:B------:R-:W-:Y:S01]  /*0130*/  IADD3.X R7, PT, PT, R0, UR11, RZ, P1, !PT ;  /* 0x0000000b00077c10 */ /* 0x000fe20008ffe4ff */
[----:B---3--:R-:W-:Y:S02]  /*0140*/  FMUL R9, R3, R3 ;  /* 0x0000000303097220 */ /* 0x008fe40000400000 */
[----:B------:R-:W-:Y:S04]  /*0150*/  STG.E desc[UR4][R4.64], R3 ;  /* 0x0000000304007986 */ /* 0x000fe8000c101904 */
[----:B------:R-:W-:Y:S01]  /*0160*/  STG.E desc[UR4][R6.64], R9 ;  /* 0x0000000906007986 */ /* 0x000fe2000c101904 */
[----:B------:R-:W-:Y:S05]  /*0170*/  EXIT ;  /* 0x000000000000794d */ /* 0x000fea0003800000 */
.L_x_0:
[----:B------:R-:W-:-:S00]  /*0180*/  BRA `(.L_x_0) ;  /* 0xfffffffc00fc7947 */ /* 0x000fc0000383ffff */
[----:B------:R-:W-:-:S00]  /*0190*/  NOP ;  /* 0x0000000000007918 */ /* 0x000fc00000000000 */
        /* <DEDUP_REMOVED lines=14> */
.L_x_1:


//--------------------- .nv.shared.reserved.0     --------------------------
	.section	.nv.shared.reserved.0,"aw",@nobits
	.weak		__nv_reservedSMEM_offset_0_alias
	.size		__nv_reservedSMEM_offset_0_alias, 0, 64
	.other		__nv_reservedSMEM_offset_0_alias,@"STO_CUDA_RESERVED_SHARED STV_DEFAULT"
__nv_reservedSMEM_offset_0_alias:
	.zero		0
	.zero		64


//--------------------- .nv.constant0._Z10prepare222lPfS_S_ --------------------------
	.section	.nv.constant0._Z10prepare222lPfS_S_,"a",@progbits
	.sectionflags	@""
	.align	4
.nv.constant0._Z10prepare222lPfS_S_:
	.zero		928


//--------------------- SYMBOLS --------------------------

	.type		.nv.reservedSmem.offset0,@object
	.size		.nv.reservedSmem.offset0,0x4
